//
// Generated by NVIDIA NVVM Compiler
//
// Compiler Build ID: CL-36424714
// Cuda compilation tools, release 13.0, V13.0.88
// Based on NVVM 20.0.0
//

.version 9.0
.target sm_100
.address_size 64

	// .globl	_Z26colorToGreyscaleConversionPhS_ii

.visible .entry _Z26colorToGreyscaleConversionPhS_ii(
	.param .u64 .ptr .align 1 _Z26colorToGreyscaleConversionPhS_ii_param_0,
	.param .u64 .ptr .align 1 _Z26colorToGreyscaleConversionPhS_ii_param_1,
	.param .u32 _Z26colorToGreyscaleConversionPhS_ii_param_2,
	.param .u32 _Z26colorToGreyscaleConversionPhS_ii_param_3
)
{
	.reg .pred 	%p<4>;
	.reg .b16 	%rs<4>;
	.reg .b32 	%r<16>;
	.reg .b64 	%rd<9>;
	.reg .b64 	%fd<7>;

	ld.param.u64 	%rd1, [_Z26colorToGreyscaleConversionPhS_ii_param_0];
	ld.param.u64 	%rd2, [_Z26colorToGreyscaleConversionPhS_ii_param_1];
	ld.param.u32 	%r3, [_Z26colorToGreyscaleConversionPhS_ii_param_2];
	ld.param.u32 	%r4, [_Z26colorToGreyscaleConversionPhS_ii_param_3];
	mov.u32 	%r6, %tid.x;
	mov.u32 	%r7, %ntid.x;
	mov.u32 	%r8, %ctaid.x;
	mad.lo.s32 	%r1, %r7, %r8, %r6;
	mov.u32 	%r9, %tid.y;
	mov.u32 	%r10, %ntid.y;
	mov.u32 	%r11, %ctaid.y;
	mad.lo.s32 	%r12, %r10, %r11, %r9;
	setp.ge.s32 	%p1, %r1, %r3;
	setp.ge.s32 	%p2, %r12, %r4;
	or.pred  	%p3, %p1, %p2;
	@%p3 bra 	$L__BB0_2;
	cvta.to.global.u64 	%rd3, %rd2;
	cvta.to.global.u64 	%rd4, %rd1;
	mad.lo.s32 	%r13, %r3, %r12, %r1;
	mul.lo.s32 	%r14, %r13, 3;
	cvt.s64.s32 	%rd5, %r14;
	add.s64 	%rd6, %rd3, %rd5;
	ld.global.u8 	%rs1, [%rd6];
	ld.global.u8 	%rs2, [%rd6+2];
	ld.global.u8 	%rs3, [%rd6+3];
	cvt.rn.f64.u16 	%fd1, %rs1;
	cvt.rn.f64.u16 	%fd2, %rs2;
	mul.f64 	%fd3, %fd2, 0d3FE6B851EB851EB8;
	fma.rn.f64 	%fd4, %fd1, 0d3FCAE147AE147AE1, %fd3;
	cvt.rn.f64.u16 	%fd5, %rs3;
	fma.rn.f64 	%fd6, %fd5, 0d3FB1EB851EB851EC, %fd4;
	cvt.rzi.u32.f64 	%r15, %fd6;
	cvt.s64.s32 	%rd7, %r13;
	add.s64 	%rd8, %rd4, %rd7;
	st.global.u8 	[%rd8], %r15;
$L__BB0_2:
	ret;

}


// ===== COMPILED SASS (sm_100) =====

	.target	sm_100

	.elftype	@"ET_EXEC"


//--------------------- .note.nv.tkinfo           --------------------------
	.section	.note.nv.tkinfo,"",@"SHT_NOTE"
	.sectionflags	@"SHF_NOTE_NV_TKINFO"
	.tkinfo
        /*0018*/ 	.word	0x00000002
        /*0030*/ 	.string	""
        /*0030*/ 	.string	"ptxas"
        /*0030*/ 	.string	"Cuda compilation tools, release 13.0, V13.0.88"
        /*0030*/ 	.string	"Build cuda_13.0.r13.0/compiler.36424714_0"
        /*0030*/ 	.string	"-arch sm_100 -m 64 "



//--------------------- .note.nv.cuinfo           --------------------------
	.section	.note.nv.cuinfo,"",@"SHT_NOTE"
	.sectionflags	@"SHF_NOTE_NV_CUINFO"
        /*0018*/ 	.short	0x0002
        /*001a*/ 	.short	0x0064
        /*001c*/ 	.short	0x0082
	.zero		2


//--------------------- .nv.info                  --------------------------
	.section	.nv.info,"",@"SHT_CUDA_INFO"
	.align	4


	//----- nvinfo : EIATTR_REGCOUNT
	.align		4
        /*0000*/ 	.byte	0x04, 0x2f
        /*0002*/ 	.short	(.L_1 - .L_0)
	.align		4
.L_0:
        /*0004*/ 	.word	index@(_Z26colorToGreyscaleConversionPhS_ii)
        /*0008*/ 	.word	0x0000000e


	//----- nvinfo : EIATTR_FRAME_SIZE
	.align		4
.L_1:
        /*000c*/ 	.byte	0x04, 0x11
        /*000e*/ 	.short	(.L_3 - .L_2)
	.align		4
.L_2:
        /*0010*/ 	.word	index@(_Z26colorToGreyscaleConversionPhS_ii)
        /*0014*/ 	.word	0x00000000


	//----- nvinfo : EIATTR_MIN_STACK_SIZE
	.align		4
.L_3:
        /*0018*/ 	.byte	0x04, 0x12
        /*001a*/ 	.short	(.L_5 - .L_4)
	.align		4
.L_4:
        /*001c*/ 	.word	index@(_Z26colorToGreyscaleConversionPhS_ii)
        /*0020*/ 	.word	0x00000000
.L_5:


//--------------------- .nv.compat                --------------------------
	.section	.nv.compat,"",@"SHT_CUDA_COMPAT_INFO"
	.align	4
        /*0000*/ 	.byte	0x02, 0x09, 0x00, 0x00, 0x02, 0x02, 0x01, 0x00, 0x02, 0x05, 0x05, 0x00, 0x03, 0x07, 0x01, 0x01
        /*0010*/ 	.byte	0x02, 0x03, 0x00, 0x00, 0x02, 0x06, 0x01, 0x00, 0x04, 0x0b, 0x08, 0x00, 0x01, 0x00, 0x00, 0x00
        /*0020*/ 	.byte	0x00, 0x00, 0x00, 0x00


//--------------------- .nv.info._Z26colorToGreyscaleConversionPhS_ii --------------------------
	.section	.nv.info._Z26colorToGreyscaleConversionPhS_ii,"",@"SHT_CUDA_INFO"
	.sectionflags	@""
	.align	4


	//----- nvinfo : EIATTR_CUDA_API_VERSION
	.align		4
        /*0000*/ 	.byte	0x04, 0x37
        /*0002*/ 	.short	(.L_7 - .L_6)
.L_6:
        /*0004*/ 	.word	0x00000082


	//----- nvinfo : EIATTR_KPARAM_INFO
	.align		4
.L_7:
        /*0008*/ 	.byte	0x04, 0x17
        /*000a*/ 	.short	(.L_9 - .L_8)
.L_8:
        /*000c*/ 	.word	0x00000000
        /*0010*/ 	.short	0x0003
        /*0012*/ 	.short	0x0014
        /*0014*/ 	.byte	0x00, 0xf0, 0x11, 0x00


	//----- nvinfo : EIATTR_KPARAM_INFO
	.align		4
.L_9:
        /*0018*/ 	.byte	0x04, 0x17
        /*001a*/ 	.short	(.L_11 - .L_10)
.L_10:
        /*001c*/ 	.word	0x00000000
        /*0020*/ 	.short	0x0002
        /*0022*/ 	.short	0x0010
        /*0024*/ 	.byte	0x00, 0xf0, 0x11, 0x00


	//----- nvinfo : EIATTR_KPARAM_INFO
	.align		4
.L_11:
        /*0028*/ 	.byte	0x04, 0x17
        /*002a*/ 	.short	(.L_13 - .L_12)
.L_12:
        /*002c*/ 	.word	0x00000000
        /*0030*/ 	.short	0x0001
        /*0032*/ 	.short	0x0008
        /*0034*/ 	.byte	0x00, 0xf5, 0x21, 0x00


	//----- nvinfo : EIATTR_KPARAM_INFO
	.align		4
.L_13:
        /*0038*/ 	.byte	0x04, 0x17
        /*003a*/ 	.short	(.L_15 - .L_14)
.L_14:
        /*003c*/ 	.word	0x00000000
        /*0040*/ 	.short	0x0000
        /*0042*/ 	.short	0x0000
        /*0044*/ 	.byte	0x00, 0xf5, 0x21, 0x00


	//----- nvinfo : EIATTR_SPARSE_MMA_MASK
	.align		4
.L_15:
        /*0048*/ 	.byte	0x03, 0x50
        /*004a*/ 	.short	0x0000


	//----- nvinfo : EIATTR_MAXREG_COUNT
	.align		4
        /*004c*/ 	.byte	0x03, 0x1b
        /*004e*/ 	.short	0x00ff


	//----- nvinfo : EIATTR_MERCURY_ISA_VERSION
	.align		4
        /*0050*/ 	.byte	0x03, 0x5f
        /*0052*/ 	.short	0x0101


	//----- nvinfo : EIATTR_VRC_CTA_INIT_COUNT
	.align		4
        /*0054*/ 	.byte	0x02, 0x4a
	.zero		1
	.zero		1


	//----- nvinfo : EIATTR_EXIT_INSTR_OFFSETS
	.align		4
        /*0058*/ 	.byte	0x04, 0x1c
        /*005a*/ 	.short	(.L_17 - .L_16)


	//   ....[0]....
.L_16:
        /*005c*/ 	.word	0x000000c0


	//   ....[1]....
        /*0060*/ 	.word	0x00000260


	//----- nvinfo : EIATTR_CBANK_PARAM_SIZE
	.align		4
.L_17:
        /*0064*/ 	.byte	0x03, 0x19
        /*0066*/ 	.short	0x0018


	//----- nvinfo : EIATTR_PARAM_CBANK
	.align		4
        /*0068*/ 	.byte	0x04, 0x0a
        /*006a*/ 	.short	(.L_19 - .L_18)
	.align		4
.L_18:
        /*006c*/ 	.word	index@(.nv.constant0._Z26colorToGreyscaleConversionPhS_ii)
        /*0070*/ 	.short	0x0380
        /*0072*/ 	.short	0x0018


	//----- nvinfo : EIATTR_SW_WAR
	.align		4
.L_19:
        /*0074*/ 	.byte	0x04, 0x36
        /*0076*/ 	.short	(.L_21 - .L_20)
.L_20:
        /*0078*/ 	.word	0x00000008
.L_21:


//--------------------- .nv.callgraph             --------------------------
	.section	.nv.callgraph,"",@"SHT_CUDA_CALLGRAPH"
	.align	4
	.sectionentsize	8
	.align		4
        /*0000*/ 	.word	0x00000000
	.align		4
        /*0004*/ 	.word	0xffffffff
	.align		4
        /*0008*/ 	.word	0x00000000
	.align		4
        /*000c*/ 	.word	0xfffffffe
	.align		4
        /*0010*/ 	.word	0x00000000
	.align		4
        /*0014*/ 	.word	0xfffffffd
	.align		4
        /*0018*/ 	.word	0x00000000
	.align		4
        /*001c*/ 	.word	0xfffffffc


//--------------------- .text._Z26colorToGreyscaleConversionPhS_ii --------------------------
	.section	.text._Z26colorToGreyscaleConversionPhS_ii,"ax",@progbits
	.align	128
        .global         _Z26colorToGreyscaleConversionPhS_ii
        .type           _Z26colorToGreyscaleConversionPhS_ii,@function
        .size           _Z26colorToGreyscaleConversionPhS_ii,(.L_x_1 - _Z26colorToGreyscaleConversionPhS_ii)
        .other          _Z26colorToGreyscaleConversionPhS_ii,@"STO_CUDA_ENTRY STV_DEFAULT"
_Z26colorToGreyscaleConversionPhS_ii:
.text._Z26colorToGreyscaleConversionPhS_ii:
[----:B------:R-:W-:Y:S01]  /*0000*/  LDC R1, c[0x0][0x37c] ;  /* 0x0000df00ff017b82 */ /* 0x000fe20000000800 */
[----:B------:R-:W0:Y:S01]  /*0010*/  S2R R3, SR_TID.Y ;  /* 0x0000000000037919 */ /* 0x000e220000002200 */
[----:B------:R-:W1:Y:S01]  /*0020*/  LDCU UR4, c[0x0][0x360] ;  /* 0x00006c00ff0477ac */ /* 0x000e620008000800 */
[----:B------:R-:W0:Y:S01]  /*0030*/  S2R R2, SR_CTAID.Y ;  /* 0x0000000000027919 */ /* 0x000e220000002600 */
[----:B------:R-:W0:Y:S01]  /*0040*/  LDCU UR5, c[0x0][0x364] ;  /* 0x00006c80ff0577ac */ /* 0x000e220008000800 */
[----:B------:R-:W1:Y:S01]  /*0050*/  S2R R0, SR_TID.X ;  /* 0x0000000000007919 */ /* 0x000e620000002100 */
[----:B------:R-:W2:Y:S01]  /*0060*/  LDCU.64 UR6, c[0x0][0x390] ;  /* 0x00007200ff0677ac */ /* 0x000ea20008000a00 */
[----:B------:R-:W1:Y:S01]  /*0070*/  S2R R5, SR_CTAID.X ;  /* 0x0000000000057919 */ /* 0x000e620000002500 */
[----:B0-----:R-:W-:-:S05]  /*0080*/  IMAD R3, R2, UR5, R3 ;  /* 0x0000000502037c24 */ /* 0x001fca000f8e0203 */
[----:B--2---:R-:W-:Y:S01]  /*0090*/  ISETP.GE.AND P0, PT, R3, UR7, PT ;  /* 0x0000000703007c0c */ /* 0x004fe2000bf06270 */
[----:B-1----:R-:W-:-:S05]  /*00a0*/  IMAD R0, R5, UR4, R0 ;  /* 0x0000000405007c24 */ /* 0x002fca000f8e0200 */
[----:B------:R-:W-:-:S13]  /*00b0*/  ISETP.GE.OR P0, PT, R0, UR6, P0 ;  /* 0x0000000600007c0c */ /* 0x000fda0008706670 */
[----:B------:R-:W-:Y:S05]  /*00c0*/  @P0 EXIT ;  /* 0x000000000000094d */ /* 0x000fea0003800000 */
[----:B------:R-:W0:Y:S01]  /*00d0*/  LDCU.128 UR12, c[0x0][0x380] ;  /* 0x00007000ff0c77ac */ /* 0x000e220008000c00 */
[----:B------:R-:W-:Y:S01]  /*00e0*/  IMAD R0, R3, UR6, R0 ;  /* 0x0000000603007c24 */ /* 0x000fe2000f8e0200 */
[----:B------:R-:W1:Y:S03]  /*00f0*/  LDCU.64 UR4, c[0x0][0x358] ;  /* 0x00006b00ff0477ac */ /* 0x000e660008000a00 */
[----:B------:R-:W-:-:S05]  /*0100*/  IMAD R3, R0, 0x3, RZ ;  /* 0x0000000300037824 */ /* 0x000fca00078e02ff */
[----:B0-----:R-:W-:-:S04]  /*0110*/  IADD3 R2, P0, PT, R3, UR14, RZ ;  /* 0x0000000e03027c10 */ /* 0x001fc8000ff1e0ff */
[----:B------:R-:W-:-:S05]  /*0120*/  LEA.HI.X.SX32 R3, R3, UR15, 0x1, P0 ;  /* 0x0000000f03037c11 */ /* 0x000fca00080f0eff */
[----:B-1----:R-:W2:Y:S04]  /*0130*/  LDG.E.U8 R11, desc[UR4][R2.64+0x2] ;  /* 0x00000204020b7981 */ /* 0x002ea8000c1e1100 */
[----:B------:R-:W3:Y:S04]  /*0140*/  LDG.E.U8 R10, desc[UR4][R2.64] ;  /* 0x00000004020a7981 */ /* 0x000ee8000c1e1100 */
[----:B------:R0:W4:Y:S01]  /*0150*/  LDG.E.U8 R8, desc[UR4][R2.64+0x3] ;  /* 0x0000030402087981 */ /* 0x000122000c1e1100 */
[----:B------:R-:W-:Y:S01]  /*0160*/  UMOV UR8, 0xeb851eb8 ;  /* 0xeb851eb800087882 */ /* 0x000fe20000000000 */
[----:B------:R-:W-:Y:S01]  /*0170*/  UMOV UR9, 0x3fe6b851 ;  /* 0x3fe6b85100097882 */ /* 0x000fe20000000000 */
[----:B0-----:R-:W-:-:S04]  /*0180*/  IADD3 R2, P0, PT, R0, UR12, RZ ;  /* 0x0000000c00027c10 */ /* 0x001fc8000ff1e0ff */
[----:B------:R-:W-:Y:S01]  /*0190*/  LEA.HI.X.SX32 R3, R0, UR13, 0x1, P0 ;  /* 0x0000000d00037c11 */ /* 0x000fe200080f0eff */
[----:B--2---:R-:W0:Y:S08]  /*01a0*/  I2F.F64.U16 R6, R11 ;  /* 0x0000000b00067312 */ /* 0x004e300000101800 */
[----:B---3--:R-:W1:Y:S01]  /*01b0*/  I2F.F64.U16 R4, R10 ;  /* 0x0000000a00047312 */ /* 0x008e620000101800 */
[----:B0-----:R-:W-:-:S07]  /*01c0*/  DMUL R6, R6, UR8 ;  /* 0x0000000806067c28 */ /* 0x001fce0008000000 */
[----:B----4-:R-:W0:Y:S01]  /*01d0*/  I2F.F64.U16 R8, R8 ;  /* 0x0000000800087312 */ /* 0x010e220000101800 */
[----:B------:R-:W-:Y:S01]  /*01e0*/  UMOV UR8, 0xae147ae1 ;  /* 0xae147ae100087882 */ /* 0x000fe20000000000 */
[----:B------:R-:W-:Y:S02]  /*01f0*/  UMOV UR9, 0x3fcae147 ;  /* 0x3fcae14700097882 */ /* 0x000fe40000000000 */
[----:B-1----:R-:W-:Y:S01]  /*0200*/  DFMA R4, R4, UR8, R6 ;  /* 0x0000000804047c2b */ /* 0x002fe20008000006 */
[----:B------:R-:W-:Y:S01]  /*0210*/  UMOV UR8, 0x1eb851ec ;  /* 0x1eb851ec00087882 */ /* 0x000fe20000000000 */
[----:B------:R-:W-:-:S06]  /*0220*/  UMOV UR9, 0x3fb1eb85 ;  /* 0x3fb1eb8500097882 */ /* 0x000fcc0000000000 */
[----:B0-----:R-:W-:-:S10]  /*0230*/  DFMA R4, R8, UR8, R4 ;  /* 0x0000000808047c2b */ /* 0x001fd40008000004 */
[----:B------:R-:W0:Y:S02]  /*0240*/  F2I.U32.F64.TRUNC R5, R4 ;  /* 0x0000000400057311 */ /* 0x000e24000030d000 */
[----:B0-----:R-:W-:Y:S01]  /*0250*/  STG.E.U8 desc[UR4][R2.64], R5 ;  /* 0x0000000502007986 */ /* 0x001fe2000c101104 */
[----:B------:R-:W-:Y:S05]  /*0260*/  EXIT ;  /* 0x000000000000794d */ /* 0x000fea0003800000 */
.L_x_0:
[----:B------:R-:W-:-:S00]  /*0270*/  BRA `(.L_x_0) ;  /* 0xfffffffc00fc7947 */ /* 0x000fc0000383ffff */
[----:B------:R-:W-:-:S00]  /*0280*/  NOP ;  /* 0x0000000000007918 */ /* 0x000fc00000000000 */
[----:B------:R-:W-:-:S00]  /*0290*/  NOP ;  /* 0x0000000000007918 */ /* 0x000fc00000000000 */
[----:B------:R-:W-:-:S00]  /*02a0*/  NOP ;  /* 0x0000000000007918 */ /* 0x000fc00000000000 */
[----:B------:R-:W-:-:S00]  /*02b0*/  NOP ;  /* 0x0000000000007918 */ /* 0x000fc00000000000 */
[----:B------:R-:W-:-:S00]  /*02c0*/  NOP ;  /* 0x0000000000007918 */ /* 0x000fc00000000000 */
[----:B------:R-:W-:-:S00]  /*02d0*/  NOP ;  /* 0x0000000000007918 */ /* 0x000fc00000000000 */
[----:B------:R-:W-:-:S00]  /*02e0*/  NOP ;  /* 0x0000000000007918 */ /* 0x000fc00000000000 */
[----:B------:R-:W-:-:S00]  /*02f0*/  NOP ;  /* 0x0000000000007918 */ /* 0x000fc00000000000 */
.L_x_1:


//--------------------- .nv.shared.reserved.0     --------------------------
	.section	.nv.shared.reserved.0,"aw",@nobits
	.weak		__nv_reservedSMEM_offset_0_alias
	.size		__nv_reservedSMEM_offset_0_alias, 0, 64
	.other		__nv_reservedSMEM_offset_0_alias,@"STO_CUDA_RESERVED_SHARED STV_DEFAULT"
__nv_reservedSMEM_offset_0_alias:
	.zero		0
	.zero		64


//--------------------- .nv.constant0._Z26colorToGreyscaleConversionPhS_ii --------------------------
	.section	.nv.constant0._Z26colorToGreyscaleConversionPhS_ii,"a",@progbits
	.sectionflags	@""
	.align	4
.nv.constant0._Z26colorToGreyscaleConversionPhS_ii:
	.zero		920


//--------------------- SYMBOLS --------------------------

	.type		.nv.reservedSmem.offset0,@object
	.size		.nv.reservedSmem.offset0,0x4
